	.headerflags	@"EF_CUDA_TEXMODE_UNIFIED EF_CUDA_64BIT_ADDRESS EF_CUDA_ACCELERATORS EF_CUDA_SM90 EF_CUDA_VIRTUAL_SM(EF_CUDA_SM90)"
	.elftype	@"ET_EXEC"


//--------------------- .nv.info                  --------------------------
	.section	.nv.info,"",@"SHT_CUDA_INFO"
	.align	4


	//----- nvinfo : EIATTR_REGCOUNT
	.align		4
        /*0000*/ 	.byte	0x04, 0x2f
        /*0002*/ 	.short	(.L_1 - .L_0)
	.align		4
.L_0:
        /*0004*/ 	.word	index@(triton_red_fused__to_copy_add_mul_sum_11)
        /*0008*/ 	.word	0x00000020


	//----- nvinfo : EIATTR_MIN_STACK_SIZE
	.align		4
.L_1:
        /*000c*/ 	.byte	0x04, 0x12
        /*000e*/ 	.short	(.L_3 - .L_2)
	.align		4
.L_2:
        /*0010*/ 	.word	index@(triton_red_fused__to_copy_add_mul_sum_11)
        /*0014*/ 	.word	0x00000000


	//----- nvinfo : EIATTR_FRAME_SIZE
	.align		4
.L_3:
        /*0018*/ 	.byte	0x04, 0x11
        /*001a*/ 	.short	(.L_5 - .L_4)
	.align		4
.L_4:
        /*001c*/ 	.word	index@(triton_red_fused__to_copy_add_mul_sum_11)
        /*0020*/ 	.word	0x00000000


	//----- nvinfo : EIATTR_MIN_STACK_SIZE
	.align		4
.L_5:
        /*0024*/ 	.byte	0x04, 0x12
        /*0026*/ 	.short	(.L_7 - .L_6)
	.align		4
.L_6:
        /*0028*/ 	.word	index@(triton_red_fused__to_copy_add_mul_sum_11)
        /*002c*/ 	.word	0x00000000
.L_7:


//--------------------- .nv.info.triton_red_fused__to_copy_add_mul_sum_11 --------------------------
	.section	.nv.info.triton_red_fused__to_copy_add_mul_sum_11,"",@"SHT_CUDA_INFO"
	.sectionflags	@""
	.align	4


	//----- nvinfo : EIATTR_CUDA_API_VERSION
	.align		4
        /*0000*/ 	.byte	0x04, 0x37
        /*0002*/ 	.short	(.L_9 - .L_8)
.L_8:
        /*0004*/ 	.word	0x0000007c


	//----- nvinfo : EIATTR_KPARAM_INFO
	.align		4
.L_9:
        /*0008*/ 	.byte	0x04, 0x17
        /*000a*/ 	.short	(.L_11 - .L_10)
.L_10:
        /*000c*/ 	.word	0x00000000
        /*0010*/ 	.short	0x0008
        /*0012*/ 	.short	0x0038
        /*0014*/ 	.byte	0x00, 0xf4, 0x21, 0x00


	//----- nvinfo : EIATTR_KPARAM_INFO
	.align		4
.L_11:
        /*0018*/ 	.byte	0x04, 0x17
        /*001a*/ 	.short	(.L_13 - .L_12)
.L_12:
        /*001c*/ 	.word	0x00000000
        /*0020*/ 	.short	0x0007
        /*0022*/ 	.short	0x0034
        /*0024*/ 	.byte	0x00, 0xf0, 0x11, 0x00


	//----- nvinfo : EIATTR_KPARAM_INFO
	.align		4
.L_13:
        /*0028*/ 	.byte	0x04, 0x17
        /*002a*/ 	.short	(.L_15 - .L_14)
.L_14:
        /*002c*/ 	.word	0x00000000
        /*0030*/ 	.short	0x0006
        /*0032*/ 	.short	0x0030
        /*0034*/ 	.byte	0x00, 0xf0, 0x11, 0x00


	//----- nvinfo : EIATTR_KPARAM_INFO
	.align		4
.L_15:
        /*0038*/ 	.byte	0x04, 0x17
        /*003a*/ 	.short	(.L_17 - .L_16)
.L_16:
        /*003c*/ 	.word	0x00000000
        /*0040*/ 	.short	0x0005
        /*0042*/ 	.short	0x0028
        /*0044*/ 	.byte	0x00, 0xf4, 0x21, 0x00


	//----- nvinfo : EIATTR_KPARAM_INFO
	.align		4
.L_17:
        /*0048*/ 	.byte	0x04, 0x17
        /*004a*/ 	.short	(.L_19 - .L_18)
.L_18:
        /*004c*/ 	.word	0x00000000
        /*0050*/ 	.short	0x0004
        /*0052*/ 	.short	0x0020
        /*0054*/ 	.byte	0x00, 0xf4, 0x21, 0x00


	//----- nvinfo : EIATTR_KPARAM_INFO
	.align		4
.L_19:
        /*0058*/ 	.byte	0x04, 0x17
        /*005a*/ 	.short	(.L_21 - .L_20)
.L_20:
        /*005c*/ 	.word	0x00000000
        /*0060*/ 	.short	0x0003
        /*0062*/ 	.short	0x0018
        /*0064*/ 	.byte	0x00, 0xf4, 0x21, 0x00


	//----- nvinfo : EIATTR_KPARAM_INFO
	.align		4
.L_21:
        /*0068*/ 	.byte	0x04, 0x17
        /*006a*/ 	.short	(.L_23 - .L_22)
.L_22:
        /*006c*/ 	.word	0x00000000
        /*0070*/ 	.short	0x0002
        /*0072*/ 	.short	0x0010
        /*0074*/ 	.byte	0x00, 0xf4, 0x21, 0x00


	//----- nvinfo : EIATTR_KPARAM_INFO
	.align		4
.L_23:
        /*0078*/ 	.byte	0x04, 0x17
        /*007a*/ 	.short	(.L_25 - .L_24)
.L_24:
        /*007c*/ 	.word	0x00000000
        /*0080*/ 	.short	0x0001
        /*0082*/ 	.short	0x0008
        /*0084*/ 	.byte	0x00, 0xf4, 0x21, 0x00


	//----- nvinfo : EIATTR_KPARAM_INFO
	.align		4
.L_25:
        /*0088*/ 	.byte	0x04, 0x17
        /*008a*/ 	.short	(.L_27 - .L_26)
.L_26:
        /*008c*/ 	.word	0x00000000
        /*0090*/ 	.short	0x0000
        /*0092*/ 	.short	0x0000
        /*0094*/ 	.byte	0x00, 0xf4, 0x21, 0x00


	//----- nvinfo : EIATTR_SPARSE_MMA_MASK
	.align		4
.L_27:
        /*0098*/ 	.byte	0x03, 0x50
        /*009a*/ 	.short	0x0000


	//----- nvinfo : EIATTR_MAXREG_COUNT
	.align		4
        /*009c*/ 	.byte	0x03, 0x1b
        /*009e*/ 	.short	0x00ff


	//----- nvinfo : EIATTR_COOP_GROUP_MASK_REGIDS
	.align		4
        /*00a0*/ 	.byte	0x04, 0x29
        /*00a2*/ 	.short	(.L_29 - .L_28)


	//   ....[0]....
.L_28:
        /*00a4*/ 	.word	0xffffffff


	//   ....[1]....
        /*00a8*/ 	.word	0xffffffff


	//   ....[2]....
        /*00ac*/ 	.word	0xffffffff


	//   ....[3]....
        /*00b0*/ 	.word	0xffffffff


	//   ....[4]....
        /*00b4*/ 	.word	0xffffffff


	//   ....[5]....
        /*00b8*/ 	.word	0xffffffff


	//   ....[6]....
        /*00bc*/ 	.word	0xffffffff


	//----- nvinfo : EIATTR_COOP_GROUP_INSTR_OFFSETS
	.align		4
.L_29:
        /*00c0*/ 	.byte	0x04, 0x28
        /*00c2*/ 	.short	(.L_31 - .L_30)


	//   ....[0]....
.L_30:
        /*00c4*/ 	.word	0x00001220


	//   ....[1]....
        /*00c8*/ 	.word	0x00001260


	//   ....[2]....
        /*00cc*/ 	.word	0x000012d0


	//   ....[3]....
        /*00d0*/ 	.word	0x000012f0


	//   ....[4]....
        /*00d4*/ 	.word	0x00001330


	//   ....[5]....
        /*00d8*/ 	.word	0x00001340


	//   ....[6]....
        /*00dc*/ 	.word	0x00001420


	//----- nvinfo : EIATTR_EXIT_INSTR_OFFSETS
	.align		4
.L_31:
        /*00e0*/ 	.byte	0x04, 0x1c
        /*00e2*/ 	.short	(.L_33 - .L_32)


	//   ....[0]....
.L_32:
        /*00e4*/ 	.word	0x000014c0


	//   ....[1]....
        /*00e8*/ 	.word	0x00001530


	//----- nvinfo : EIATTR_REQNTID
	.align		4
.L_33:
        /*00ec*/ 	.byte	0x04, 0x10
        /*00ee*/ 	.short	(.L_35 - .L_34)
.L_34:
        /*00f0*/ 	.word	0x00000040
        /*00f4*/ 	.word	0x00000001
        /*00f8*/ 	.word	0x00000001


	//----- nvinfo : EIATTR_CBANK_PARAM_SIZE
	.align		4
.L_35:
        /*00fc*/ 	.byte	0x03, 0x19
        /*00fe*/ 	.short	0x0040


	//----- nvinfo : EIATTR_PARAM_CBANK
	.align		4
        /*0100*/ 	.byte	0x04, 0x0a
        /*0102*/ 	.short	(.L_37 - .L_36)
	.align		4
.L_36:
        /*0104*/ 	.word	index@(.nv.constant0.triton_red_fused__to_copy_add_mul_sum_11)
        /*0108*/ 	.short	0x0210
        /*010a*/ 	.short	0x0040


	//----- nvinfo : EIATTR_SW_WAR
	.align		4
.L_37:
        /*010c*/ 	.byte	0x04, 0x36
        /*010e*/ 	.short	(.L_39 - .L_38)
.L_38:
        /*0110*/ 	.word	0x00000008
.L_39:


//--------------------- .nv.callgraph             --------------------------
	.section	.nv.callgraph,"",@"SHT_CUDA_CALLGRAPH"
	.align	4
	.sectionentsize	8
	.align		4
        /*0000*/ 	.word	0x00000000
	.align		4
        /*0004*/ 	.word	0xffffffff
	.align		4
        /*0008*/ 	.word	0x00000000
	.align		4
        /*000c*/ 	.word	0xfffffffe
	.align		4
        /*0010*/ 	.word	0x00000000
	.align		4
        /*0014*/ 	.word	0xfffffffd
	.align		4
        /*0018*/ 	.word	0x00000000
	.align		4
        /*001c*/ 	.word	0xfffffffc


//--------------------- .text.triton_red_fused__to_copy_add_mul_sum_11 --------------------------
	.section	.text.triton_red_fused__to_copy_add_mul_sum_11,"ax",@progbits
	.sectionflags	@"SHF_BARRIERS=1"
	.align	128
        .global         triton_red_fused__to_copy_add_mul_sum_11
        .type           triton_red_fused__to_copy_add_mul_sum_11,@function
        .size           triton_red_fused__to_copy_add_mul_sum_11,(.L_x_5 - triton_red_fused__to_copy_add_mul_sum_11)
        .other          triton_red_fused__to_copy_add_mul_sum_11,@"STO_CUDA_ENTRY STV_DEFAULT"
triton_red_fused__to_copy_add_mul_sum_11:
.text.triton_red_fused__to_copy_add_mul_sum_11:
[----:B------:R-:W0:Y:S02]  /*0000*/  LDC R1, c[0x0][0x28] ;  /* 0x00000a00ff017b82 */ /* 0x000e240000000800 */
[----:B------:R-:W1:Y:S01]  /*0010*/  S2R R0, SR_TID.X ;  /* 0x0000000000007919 */ /* 0x000e620000002100 */
[----:B------:R-:W-:Y:S01]  /*0020*/  ULDC UR4, c[0x0][0x244] ;  /* 0x0000910000047ab9 */ /* 0x000fe20000000800 */
[----:B------:R-:W-:Y:S01]  /*0030*/  ULDC.64 UR6, c[0x0][0x208] ;  /* 0x0000820000067ab9 */ /* 0x000fe20000000a00 */
[----:B------:R-:W-:Y:S01]  /*0040*/  MOV R2, UR4 ;  /* 0x0000000400027c02 */ /* 0x000fe20008000f00 */
[----:B------:R-:W2:Y:S01]  /*0050*/  S2R R5, SR_CTAID.X ;  /* 0x0000000000057919 */ /* 0x000ea20000002500 */
[----:B------:R-:W-:Y:S01]  /*0060*/  HFMA2.MMA R8, -RZ, RZ, 0, 0 ;  /* 0x00000000ff087435 */ /* 0x000fe200000001ff */
[----:B------:R-:W-:Y:S02]  /*0070*/  MOV R3, RZ ;  /* 0x000000ff00037202 */ /* 0x000fe40000000f00 */
[----:B------:R-:W-:Y:S02]  /*0080*/  ISETP.GE.AND P0, PT, R2, 0x1, PT ;  /* 0x000000010200780c */ /* 0x000fe40003f06270 */
[----:B-1----:R-:W-:-:S02]  /*0090*/  SHF.L.U32 R4, R0, 0x1, RZ ;  /* 0x0000000100047819 */ /* 0x002fc400000006ff */
[----:B--2---:R-:W-:Y:S02]  /*00a0*/  SHF.L.U32 R5, R5, 0x3, RZ ;  /* 0x0000000305057819 */ /* 0x004fe400000006ff */
[----:B------:R-:W-:-:S07]  /*00b0*/  LOP3.LUT R4, R4, 0x6, RZ, 0xc0, !PT ;  /* 0x0000000604047812 */ /* 0x000fce00078ec0ff */
[----:B------:R-:W-:Y:S05]  /*00c0*/  @!P0 BRA `(.L_x_0) ;  /* 0x0000001000548947 */ /* 0x000fea0003800000 */
[----:B------:R-:W-:Y:S02]  /*00d0*/  ISETP.GT.AND P1, PT, R2, 0x30, PT ;  /* 0x000000300200780c */ /* 0x000fe40003f24270 */
[----:B------:R-:W-:Y:S02]  /*00e0*/  SHF.R.U32.HI R6, RZ, 0x2, R0 ;  /* 0x00000002ff067819 */ /* 0x000fe40000011600 */
[----:B------:R-:W-:Y:S02]  /*00f0*/  PLOP3.LUT P0, PT, PT, PT, PT, 0x80, 0x0 ;  /* 0x000000000000781c */ /* 0x000fe40003f0f070 */
[----:B------:R-:W-:Y:S02]  /*0100*/  SGXT.U32 R6, R6, 0x4 ;  /* 0x000000040606781a */ /* 0x000fe40000000000 */
[----:B------:R-:W-:Y:S02]  /*0110*/  MOV R8, RZ ;  /* 0x000000ff00087202 */ /* 0x000fe40000000f00 */
[----:B------:R-:W-:-:S02]  /*0120*/  LEA R27, R6, R5, 0xc ;  /* 0x00000005061b7211 */ /* 0x000fc400078e60ff */
[----:B------:R-:W-:Y:S02]  /*0130*/  MOV R3, RZ ;  /* 0x000000ff00037202 */ /* 0x000fe40000000f00 */
[----:B------:R-:W-:Y:S02]  /*0140*/  MOV R25, RZ ;  /* 0x000000ff00197202 */ /* 0x000fe40000000f00 */
[----:B------:R-:W-:Y:S01]  /*0150*/  IADD3 R27, R4, R27, RZ ;  /* 0x0000001b041b7210 */ /* 0x000fe20007ffe0ff */
[----:B------:R-:W-:Y:S06]  /*0160*/  @!P1 BRA `(.L_x_1) ;  /* 0x0000000800549947 */ /* 0x000fec0003800000 */
[----:B------:R-:W-:Y:S02]  /*0170*/  PLOP3.LUT P0, PT, PT, PT, PT, 0x8, 0x0 ;  /* 0x000000000000781c */ /* 0x000fe40003f0e170 */
[----:B------:R-:W-:-:S11]  /*0180*/  IADD3 R20, R2, -0x30, RZ ;  /* 0xffffffd002147810 */ /* 0x000fd60007ffe0ff */
.L_x_2:
[----:B------:R-:W1:Y:S01]  /*0190*/  LDC R2, c[0x0][0x244] ;  /* 0x00009100ff027b82 */ /* 0x000e620000000800 */
[----:B------:R-:W-:Y:S01]  /*01a0*/  IADD3 R7, R6, R25, RZ ;  /* 0x0000001906077210 */ /* 0x000fe20007ffe0ff */
[----:B------:R-:W-:Y:S01]  /*01b0*/  HFMA2.MMA R21, -RZ, RZ, 0, 0 ;  /* 0x00000000ff157435 */ /* 0x000fe200000001ff */
[----:B------:R-:W-:-:S05]  /*01c0*/  MOV R24, RZ ;  /* 0x000000ff00187202 */ /* 0x000fca0000000f00 */
[----:B------:R-:W2:Y:S08]  /*01d0*/  LDC.64 R10, c[0x0][0x210] ;  /* 0x00008400ff0a7b82 */ /* 0x000eb00000000a00 */
[----:B------:R-:W3:Y:S08]  /*01e0*/  LDC.64 R12, c[0x0][0x218] ;  /* 0x00008600ff0c7b82 */ /* 0x000ef00000000a00 */
[----:B------:R-:W4:Y:S01]  /*01f0*/  LDC.64 R14, c[0x0][0x220] ;  /* 0x00008800ff0e7b82 */ /* 0x000f220000000a00 */
[----:B-1----:R-:W-:Y:S01]  /*0200*/  ISETP.GE.AND P1, PT, R7, R2, PT ;  /* 0x000000020700720c */ /* 0x002fe20003f26270 */
[----:B------:R-:W-:Y:S01]  /*0210*/  HFMA2.MMA R26, -RZ, RZ, 0, 0 ;  /* 0x00000000ff1a7435 */ /* 0x000fe200000001ff */
[----:B--2---:R-:W-:-:S05]  /*0220*/  IMAD.WIDE R22, R27, 0x2, R10 ;  /* 0x000000021b167825 */ /* 0x004fca00078e020a */
[----:B------:R-:W1:Y:S06]  /*0230*/  LDC.64 R16, c[0x0][0x228] ;  /* 0x00008a00ff107b82 */ /* 0x000e6c0000000a00 */
[----:B------:R-:W2:Y:S01]  /*0240*/  @!P1 LDG.E.EF R21, desc[UR6][R22.64] ;  /* 0x0000000616159981 */ /* 0x000ea2000c0e1900 */
[----:B---3--:R-:W-:-:S05]  /*0250*/  IMAD.WIDE R18, R27, 0x2, R12 ;  /* 0x000000021b127825 */ /* 0x008fca00078e020c */
[----:B------:R3:W5:Y:S01]  /*0260*/  @!P1 LDG.E.EF R24, desc[UR6][R18.64] ;  /* 0x0000000612189981 */ /* 0x000762000c0e1900 */
[----:B----4-:R-:W-:-:S05]  /*0270*/  IMAD.WIDE R28, R27, 0x2, R14 ;  /* 0x000000021b1c7825 */ /* 0x010fca00078e020e */
[----:B------:R5:W4:Y:S01]  /*0280*/  @!P1 LDG.E.EF R26, desc[UR6][R28.64] ;  /* 0x000000061c1a9981 */ /* 0x000b22000c0e1900 */
[----:B---3--:R-:W3:Y:S01]  /*0290*/  LDC.64 R18, c[0x0][0x230] ;  /* 0x00008c00ff127b82 */ /* 0x008ee20000000a00 */
[----:B-1----:R-:W-:-:S04]  /*02a0*/  IMAD.WIDE R22, R27, 0x2, R16 ;  /* 0x000000021b167825 */ /* 0x002fc800078e0210 */
[----:B--2---:R-:W-:Y:S02]  /*02b0*/  HADD2.F32 R9, -RZ, R21.H0_H0 ;  /* 0x20000015ff097230 */ /* 0x004fe40000004100 */
[----:B------:R-:W-:Y:S02]  /*02c0*/  HADD2.F32 R21, -RZ, R21.H1_H1 ;  /* 0x30000015ff157230 */ /* 0x000fe40000004100 */
[----:B-----5:R-:W-:Y:S02]  /*02d0*/  HADD2.F32 R28, -RZ, R24.H0_H0 ;  /* 0x20000018ff1c7230 */ /* 0x020fe40000004100 */
[----:B------:R-:W-:-:S03]  /*02e0*/  HADD2.F32 R24, -RZ, R24.H1_H1 ;  /* 0x30000018ff187230 */ /* 0x000fc60000004100 */
[----:B------:R-:W-:Y:S02]  /*02f0*/  FADD R28, R9, R28 ;  /* 0x0000001c091c7221 */ /* 0x000fe40000000000 */
[----:B------:R-:W-:Y:S01]  /*0300*/  FADD R24, R21, R24 ;  /* 0x0000001815187221 */ /* 0x000fe20000000000 */
[----:B----4-:R-:W-:Y:S01]  /*0310*/  HADD2.F32 R21, -RZ, R26.H0_H0 ;  /* 0x2000001aff157230 */ /* 0x010fe20000004100 */
[----:B------:R-:W-:Y:S01]  /*0320*/  MOV R9, RZ ;  /* 0x000000ff00097202 */ /* 0x000fe20000000f00 */
[----:B------:R-:W-:-:S03]  /*0330*/  HADD2.F32 R29, -RZ, R26.H1_H1 ;  /* 0x3000001aff1d7230 */ /* 0x000fc60000004100 */
[----:B------:R-:W-:Y:S01]  /*0340*/  FADD R26, R21, R28 ;  /* 0x0000001c151a7221 */ /* 0x000fe20000000000 */
[----:B------:R-:W-:Y:S01]  /*0350*/  HFMA2.MMA R21, -RZ, RZ, 0, 0 ;  /* 0x00000000ff157435 */ /* 0x000fe200000001ff */
[----:B------:R-:W-:Y:S01]  /*0360*/  FADD R24, R29, R24 ;  /* 0x000000181d187221 */ /* 0x000fe20000000000 */
[----:B------:R1:W2:Y:S01]  /*0370*/  @!P1 LDG.E.EF R9, desc[UR6][R22.64] ;  /* 0x0000000616099981 */ /* 0x0002a2000c0e1900 */
[----:B---3--:R-:W-:-:S07]  /*0380*/  IMAD.WIDE R28, R7, 0x4, R18 ;  /* 0x00000004071c7825 */ /* 0x008fce00078e0212 */
[----:B------:R-:W3:Y:S01]  /*0390*/  @!P1 LDG.E.EL R21, desc[UR6][R28.64] ;  /* 0x000000061c159981 */ /* 0x000ee2000c2e1900 */
[----:B-1----:R-:W-:-:S04]  /*03a0*/  IADD3 R23, R6, 0x10, R25 ;  /* 0x0000001006177810 */ /* 0x002fc80007ffe019 */
[----:B------:R-:W-:Y:S01]  /*03b0*/  ISETP.GE.AND P2, PT, R23, R2, PT ;  /* 0x000000021700720c */ /* 0x000fe20003f46270 */
[----:B--2---:R-:W-:-:S05]  /*03c0*/  HADD2.F32 R22, -RZ, R9.H0_H0 ;  /* 0x20000009ff167230 */ /* 0x004fca0000004100 */
[----:B---3--:R-:W-:-:S04]  /*03d0*/  FMUL R7, R22, R21 ;  /* 0x0000001516077220 */ /* 0x008fc80000400000 */
[----:B------:R-:W-:Y:S01]  /*03e0*/  @!P1 FFMA R8, R26, R7, R8 ;  /* 0x000000071a089223 */ /* 0x000fe20000000008 */
[----:B------:R-:W-:Y:S01]  /*03f0*/  HADD2.F32 R26, -RZ, R9.H1_H1 ;  /* 0x30000009ff1a7230 */ /* 0x000fe20000004100 */
[----:B------:R-:W-:-:S04]  /*0400*/  MOV R9, R3 ;  /* 0x0000000300097202 */ /* 0x000fc80000000f00 */
[----:B------:R-:W-:Y:S01]  /*0410*/  FMUL R21, R26, R21 ;  /* 0x000000151a157220 */ /* 0x000fe20000400000 */
[----:B------:R-:W-:Y:S01]  /*0420*/  MOV R7, RZ ;  /* 0x000000ff00077202 */ /* 0x000fe20000000f00 */
[----:B------:R-:W-:Y:S01]  /*0430*/  IMAD.WIDE R22, R23, 0x4, R18 ;  /* 0x0000000417167825 */ /* 0x000fe200078e0212 */
[----:B------:R-:W-:-:S03]  /*0440*/  IADD3 R3, R27, 0x10000, RZ ;  /* 0x000100001b037810 */ /* 0x000fc60007ffe0ff */
[----:B------:R-:W-:Y:S01]  /*0450*/  @!P1 FFMA R9, R24, R21, R9 ;  /* 0x0000001518099223 */ /* 0x000fe20000000009 */
[----:B------:R-:W-:Y:S01]  /*0460*/  HFMA2.MMA R21, -RZ, RZ, 0, 0 ;  /* 0x00000000ff157435 */ /* 0x000fe200000001ff */
[----:B------:R-:W-:Y:S01]  /*0470*/  MOV R24, RZ ;  /* 0x000000ff00187202 */ /* 0x000fe20000000f00 */
[----:B------:R1:W2:Y:S01]  /*0480*/  @!P2 LDG.E.EL R7, desc[UR6][R22.64] ;  /* 0x000000061607a981 */ /* 0x0002a2000c2e1900 */
[----:B------:R-:W-:-:S07]  /*0490*/  IMAD.WIDE R28, R3, 0x2, R10 ;  /* 0x00000002031c7825 */ /* 0x000fce00078e020a */
[----:B------:R3:W4:Y:S01]  /*04a0*/  @!P2 LDG.E.EF R21, desc[UR6][R28.64] ;  /* 0x000000061c15a981 */ /* 0x000722000c0e1900 */
[----:B-1----:R-:W-:-:S05]  /*04b0*/  IMAD.WIDE R22, R3, 0x2, R12 ;  /* 0x0000000203167825 */ /* 0x002fca00078e020c */
[----:B------:R-:W5:Y:S01]  /*04c0*/  @!P2 LDG.E.EF R24, desc[UR6][R22.64] ;  /* 0x000000061618a981 */ /* 0x000f62000c0e1900 */
[----:B---3--:R-:W-:-:S04]  /*04d0*/  IMAD.WIDE R28, R3, 0x2, R14 ;  /* 0x00000002031c7825 */ /* 0x008fc800078e020e */
[----:B----4-:R-:W-:Y:S02]  /*04e0*/  HADD2.F32 R26, -RZ, R21.H0_H0 ;  /* 0x20000015ff1a7230 */ /* 0x010fe40000004100 */
[----:B------:R-:W-:Y:S02]  /*04f0*/  HADD2.F32 R21, -RZ, R21.H1_H1 ;  /* 0x30000015ff157230 */ /* 0x000fe40000004100 */
[----:B-----5:R-:W-:Y:S02]  /*0500*/  HADD2.F32 R23, -RZ, R24.H0_H0 ;  /* 0x20000018ff177230 */ /* 0x020fe40000004100 */
[----:B------:R-:W-:-:S05]  /*0510*/  HADD2.F32 R24, -RZ, R24.H1_H1 ;  /* 0x30000018ff187230 */ /* 0x000fca0000004100 */
[----:B------:R-:W-:Y:S01]  /*0520*/  FADD R24, R21, R24 ;  /* 0x0000001815187221 */ /* 0x000fe20000000000 */
[----:B------:R-:W-:Y:S01]  /*0530*/  HFMA2.MMA R21, -RZ, RZ, 0, 0 ;  /* 0x00000000ff157435 */ /* 0x000fe200000001ff */
[----:B------:R-:W-:Y:S01]  /*0540*/  FADD R26, R26, R23 ;  /* 0x000000171a1a7221 */ /* 0x000fe20000000000 */
[----:B------:R-:W-:-:S08]  /*0550*/  IMAD.WIDE R22, R3, 0x2, R16 ;  /* 0x0000000203167825 */ /* 0x000fd000078e0210 */
[----:B------:R1:W3:Y:S02]  /*0560*/  @!P2 LDG.E.EF R21, desc[UR6][R28.64] ;  /* 0x000000061c15a981 */ /* 0x0002e4000c0e1900 */
[----:B-1----:R-:W-:-:S06]  /*0570*/  MOV R28, RZ ;  /* 0x000000ff001c7202 */ /* 0x002fcc0000000f00 */
[----:B------:R-:W4:Y:S01]  /*0580*/  @!P2 LDG.E.EF R28, desc[UR6][R22.64] ;  /* 0x00000006161ca981 */ /* 0x000f22000c0e1900 */
[----:B---3--:R-:W-:-:S05]  /*0590*/  HADD2.F32 R3, -RZ, R21.H0_H0 ;  /* 0x20000015ff037230 */ /* 0x008fca0000004100 */
[----:B------:R-:W-:Y:S01]  /*05a0*/  FADD R3, R3, R26 ;  /* 0x0000001a03037221 */ /* 0x000fe20000000000 */
[----:B----4-:R-:W-:-:S05]  /*05b0*/  HADD2.F32 R26, -RZ, R28.H0_H0 ;  /* 0x2000001cff1a7230 */ /* 0x010fca0000004100 */
[----:B--2---:R-:W-:-:S04]  /*05c0*/  FMUL R26, R26, R7 ;  /* 0x000000071a1a7220 */ /* 0x004fc80000400000 */
[----:B------:R-:W-:Y:S01]  /*05d0*/  @!P2 FFMA R8, R3, R26, R8 ;  /* 0x0000001a0308a223 */ /* 0x000fe20000000008 */
[----:B------:R-:W-:Y:S01]  /*05e0*/  IADD3 R26, R6, 0x20, R25 ;  /* 0x00000020061a7810 */ /* 0x000fe20007ffe019 */
[----:B------:R-:W-:-:S03]  /*05f0*/  HFMA2.MMA R3, -RZ, RZ, 0, 0 ;  /* 0x00000000ff037435 */ /* 0x000fc600000001ff */
[C---:B------:R-:W-:Y:S01]  /*0600*/  ISETP.GE.AND P1, PT, R26.reuse, R2, PT ;  /* 0x000000021a00720c */ /* 0x040fe20003f26270 */
[----:B------:R-:W-:Y:S02]  /*0610*/  HADD2.F32 R21, -RZ, R21.H1_H1 ;  /* 0x30000015ff157230 */ /* 0x000fe40000004100 */
[----:B------:R-:W-:Y:S02]  /*0620*/  HADD2.F32 R28, -RZ, R28.H1_H1 ;  /* 0x3000001cff1c7230 */ /* 0x000fe40000004100 */
[----:B------:R-:W-:-:S04]  /*0630*/  IMAD.WIDE R22, R26, 0x4, R18 ;  /* 0x000000041a167825 */ /* 0x000fc800078e0212 */
[----:B------:R-:W-:Y:S01]  /*0640*/  FADD R24, R21, R24 ;  /* 0x0000001815187221 */ /* 0x000fe20000000000 */
[----:B------:R-:W-:-:S03]  /*0650*/  FMUL R7, R28, R7 ;  /* 0x000000071c077220 */ /* 0x000fc60000400000 */
[----:B------:R1:W2:Y:S01]  /*0660*/  @!P1 LDG.E.EL R3, desc[UR6][R22.64] ;  /* 0x0000000616039981 */ /* 0x0002a2000c2e1900 */
[----:B------:R-:W-:Y:S01]  /*0670*/  @!P2 FFMA R9, R24, R7, R9 ;  /* 0x000000071809a223 */ /* 0x000fe20000000009 */
[----:B------:R-:W-:Y:S01]  /*0680*/  MOV R7, RZ ;  /* 0x000000ff00077202 */ /* 0x000fe20000000f00 */
[----:B------:R-:W-:Y:S01]  /*0690*/  HFMA2.MMA R21, -RZ, RZ, 0, 0 ;  /* 0x00000000ff157435 */ /* 0x000fe200000001ff */
[----:B-1----:R-:W-:-:S05]  /*06a0*/  IADD3 R23, R27, 0x20000, RZ ;  /* 0x000200001b177810 */ /* 0x002fca0007ffe0ff */
[----:B------:R-:W-:-:S05]  /*06b0*/  IMAD.WIDE R28, R23, 0x2, R10 ;  /* 0x00000002171c7825 */ /* 0x000fca00078e020a */
[----:B------:R1:W3:Y:S02]  /*06c0*/  @!P1 LDG.E.EF R7, desc[UR6][R28.64] ;  /* 0x000000061c079981 */ /* 0x0002e4000c0e1900 */
[----:B-1----:R-:W-:-:S05]  /*06d0*/  IMAD.WIDE R28, R23, 0x2, R12 ;  /* 0x00000002171c7825 */ /* 0x002fca00078e020c */
[----:B------:R1:W4:Y:S02]  /*06e0*/  @!P1 LDG.E.EF R21, desc[UR6][R28.64] ;  /* 0x000000061c159981 */ /* 0x000324000c0e1900 */
[----:B-1----:R-:W-:-:S04]  /*06f0*/  IMAD.WIDE R28, R23, 0x2, R14 ;  /* 0x00000002171c7825 */ /* 0x002fc800078e020e */
[----:B---3--:R-:W-:Y:S02]  /*0700*/  HADD2.F32 R26, -RZ, R7.H0_H0 ;  /* 0x20000007ff1a7230 */ /* 0x008fe40000004100 */
[----:B------:R-:W-:Y:S02]  /*0710*/  HADD2.F32 R7, -RZ, R7.H1_H1 ;  /* 0x30000007ff077230 */ /* 0x000fe40000004100 */
[----:B----4-:R-:W-:Y:S02]  /*0720*/  HADD2.F32 R24, -RZ, R21.H1_H1 ;  /* 0x30000015ff187230 */ /* 0x010fe40000004100 */
[----:B------:R-:W-:-:S03]  /*0730*/  HADD2.F32 R22, -RZ, R21.H0_H0 ;  /* 0x20000015ff167230 */ /* 0x000fc60000004100 */
[----:B------:R-:W-:Y:S01]  /*0740*/  FADD R21, R7, R24 ;  /* 0x0000001807157221 */ /* 0x000fe20000000000 */
[----:B------:R-:W-:Y:S01]  /*0750*/  HFMA2.MMA R7, -RZ, RZ, 0, 0 ;  /* 0x00000000ff077435 */ /* 0x000fe200000001ff */
[----:B------:R-:W-:Y:S01]  /*0760*/  MOV R24, RZ ;  /* 0x000000ff00187202 */ /* 0x000fe20000000f00 */
[----:B------:R-:W-:Y:S01]  /*0770*/  FADD R26, R26, R22 ;  /* 0x000000161a1a7221 */ /* 0x000fe20000000000 */
[----:B------:R-:W-:-:S04]  /*0780*/  IMAD.WIDE R22, R23, 0x2, R16 ;  /* 0x0000000217167825 */ /* 0x000fc800078e0210 */
[----:B------:R1:W3:Y:S04]  /*0790*/  @!P1 LDG.E.EF R24, desc[UR6][R28.64] ;  /* 0x000000061c189981 */ /* 0x0002e8000c0e1900 */
[----:B------:R3:W4:Y:S01]  /*07a0*/  @!P1 LDG.E.EF R7, desc[UR6][R22.64] ;  /* 0x0000000616079981 */ /* 0x000722000c0e1900 */
[----:B-1----:R-:W-:Y:S02]  /*07b0*/  IADD3 R29, R27, 0x30000, RZ ;  /* 0x000300001b1d7810 */ /* 0x002fe40007ffe0ff */
[----:B------:R-:W-:-:S03]  /*07c0*/  MOV R28, RZ ;  /* 0x000000ff001c7202 */ /* 0x000fc60000000f00 */
[----:B------:R-:W-:-:S04]  /*07d0*/  IMAD.WIDE R10, R29, 0x2, R10 ;  /* 0x000000021d0a7825 */ /* 0x000fc800078e020a */
[----:B------:R-:W-:-:S04]  /*07e0*/  IMAD.WIDE R12, R29, 0x2, R12 ;  /* 0x000000021d0c7825 */ /* 0x000fc800078e020c */
[----:B------:R-:W-:-:S04]  /*07f0*/  IMAD.WIDE R14, R29, 0x2, R14 ;  /* 0x000000021d0e7825 */ /* 0x000fc800078e020e */
[----:B------:R-:W-:-:S04]  /*0800*/  IMAD.WIDE R16, R29, 0x2, R16 ;  /* 0x000000021d107825 */ /* 0x000fc800078e0210 */
[----:B---3--:R-:W-:Y:S02]  /*0810*/  HADD2.F32 R23, -RZ, R24.H0_H0 ;  /* 0x20000018ff177230 */ /* 0x008fe40000004100 */
[----:B----4-:R-:W-:-:S03]  /*0820*/  HADD2.F32 R22, -RZ, R7.H0_H0 ;  /* 0x20000007ff167230 */ /* 0x010fc60000004100 */
[----:B------:R-:W-:Y:S02]  /*0830*/  FADD R26, R23, R26 ;  /* 0x0000001a171a7221 */ /* 0x000fe40000000000 */
[----:B--2---:R-:W-:Y:S01]  /*0840*/  FMUL R23, R22, R3 ;  /* 0x0000000316177220 */ /* 0x004fe20000400000 */
[----:B------:R-:W-:-:S03]  /*0850*/  HADD2.F32 R24, -RZ, R24.H1_H1 ;  /* 0x30000018ff187230 */ /* 0x000fc60000004100 */
[----:B------:R-:W-:Y:S01]  /*0860*/  @!P1 FFMA R8, R26, R23, R8 ;  /* 0x000000171a089223 */ /* 0x000fe20000000008 */
[----:B------:R-:W-:Y:S01]  /*0870*/  IADD3 R23, R6, 0x30, R25 ;  /* 0x0000003006177810 */ /* 0x000fe20007ffe019 */
[----:B------:R-:W-:-:S03]  /*0880*/  FADD R21, R24, R21 ;  /* 0x0000001518157221 */ /* 0x000fc60000000000 */
[C---:B------:R-:W-:Y:S01]  /*0890*/  ISETP.GE.AND P2, PT, R23.reuse, R2, PT ;  /* 0x000000021700720c */ /* 0x040fe20003f46270 */
[----:B------:R-:W-:Y:S01]  /*08a0*/  HFMA2.MMA R24, -RZ, RZ, 0, 0 ;  /* 0x00000000ff187435 */ /* 0x000fe200000001ff */
[----:B------:R-:W-:Y:S01]  /*08b0*/  MOV R22, RZ ;  /* 0x000000ff00167202 */ /* 0x000fe20000000f00 */
[----:B------:R-:W-:Y:S01]  /*08c0*/  HFMA2.MMA R26, -RZ, RZ, 0, 0 ;  /* 0x00000000ff1a7435 */ /* 0x000fe200000001ff */
[----:B------:R-:W-:-:S09]  /*08d0*/  IMAD.WIDE R18, R23, 0x4, R18 ;  /* 0x0000000417127825 */ /* 0x000fd200078e0212 */
[----:B------:R1:W2:Y:S04]  /*08e0*/  @!P2 LDG.E.EF R22, desc[UR6][R10.64] ;  /* 0x000000060a16a981 */ /* 0x0002a8000c0e1900 */
[----:B------:R3:W4:Y:S04]  /*08f0*/  @!P2 LDG.E.EF R24, desc[UR6][R12.64] ;  /* 0x000000060c18a981 */ /* 0x000728000c0e1900 */
[----:B------:R-:W5:Y:S01]  /*0900*/  @!P2 LDG.E.EF R28, desc[UR6][R14.64] ;  /* 0x000000060e1ca981 */ /* 0x000f62000c0e1900 */
[----:B-1----:R-:W-:-:S03]  /*0910*/  MOV R10, RZ ;  /* 0x000000ff000a7202 */ /* 0x002fc60000000f00 */
[----:B------:R-:W5:Y:S04]  /*0920*/  @!P2 LDG.E.EF R26, desc[UR6][R16.64] ;  /* 0x00000006101aa981 */ /* 0x000f68000c0e1900 */
[----:B------:R-:W5:Y:S01]  /*0930*/  @!P2 LDG.E.EL R10, desc[UR6][R18.64] ;  /* 0x00000006120aa981 */ /* 0x000f62000c2e1900 */
[----:B------:R-:W-:Y:S01]  /*0940*/  HADD2.F32 R7, -RZ, R7.H1_H1 ;  /* 0x30000007ff077230 */ /* 0x000fe20000004100 */
[----:B------:R-:W-:-:S04]  /*0950*/  IADD3 R25, R25, 0x40, RZ ;  /* 0x0000004019197810 */ /* 0x000fc80007ffe0ff */
[----:B---3--:R-:W-:Y:S01]  /*0960*/  FMUL R12, R7, R3 ;  /* 0x00000003070c7220 */ /* 0x008fe20000400000 */
[----:B------:R-:W-:-:S05]  /*0970*/  MOV R3, R9 ;  /* 0x0000000900037202 */ /* 0x000fca0000000f00 */
[----:B------:R-:W-:Y:S01]  /*0980*/  @!P1 FFMA R3, R21, R12, R3 ;  /* 0x0000000c15039223 */ /* 0x000fe20000000003 */
[----:B------:R-:W-:Y:S02]  /*0990*/  ISETP.GE.AND P1, PT, R25, R20, PT ;  /* 0x000000141900720c */ /* 0x000fe40003f26270 */
[----:B------:R-:W-:Y:S01]  /*09a0*/  IADD3 R27, R27, 0x40000, RZ ;  /* 0x000400001b1b7810 */ /* 0x000fe20007ffe0ff */
[----:B--2---:R-:W-:Y:S02]  /*09b0*/  HADD2.F32 R11, -RZ, R22.H0_H0 ;  /* 0x20000016ff0b7230 */ /* 0x004fe40000004100 */
[----:B------:R-:W-:Y:S02]  /*09c0*/  HADD2.F32 R22, -RZ, R22.H1_H1 ;  /* 0x30000016ff167230 */ /* 0x000fe40000004100 */
[----:B----4-:R-:W-:Y:S02]  /*09d0*/  HADD2.F32 R13, -RZ, R24.H0_H0 ;  /* 0x20000018ff0d7230 */ /* 0x010fe40000004100 */
[----:B------:R-:W-:-:S02]  /*09e0*/  HADD2.F32 R23, -RZ, R24.H1_H1 ;  /* 0x30000018ff177230 */ /* 0x000fc40000004100 */
[----:B-----5:R-:W-:Y:S02]  /*09f0*/  HADD2.F32 R14, -RZ, R28.H0_H0 ;  /* 0x2000001cff0e7230 */ /* 0x020fe40000004100 */
[----:B------:R-:W-:Y:S01]  /*0a00*/  FADD R7, R11, R13 ;  /* 0x0000000d0b077221 */ /* 0x000fe20000000000 */
[----:B------:R-:W-:Y:S02]  /*0a10*/  HADD2.F32 R28, -RZ, R28.H1_H1 ;  /* 0x3000001cff1c7230 */ /* 0x000fe40000004100 */
[----:B------:R-:W-:Y:S01]  /*0a20*/  FADD R9, R22, R23 ;  /* 0x0000001716097221 */ /* 0x000fe20000000000 */
[----:B------:R-:W-:Y:S02]  /*0a30*/  HADD2.F32 R11, -RZ, R26.H0_H0 ;  /* 0x2000001aff0b7230 */ /* 0x000fe40000004100 */
[----:B------:R-:W-:Y:S02]  /*0a40*/  HADD2.F32 R13, -RZ, R26.H1_H1 ;  /* 0x3000001aff0d7230 */ /* 0x000fe40000004100 */
[----:B------:R-:W-:Y:S01]  /*0a50*/  FADD R12, R28, R9 ;  /* 0x000000091c0c7221 */ /* 0x000fe20000000000 */
[----:B------:R-:W-:Y:S01]  /*0a60*/  FADD R7, R14, R7 ;  /* 0x000000070e077221 */ /* 0x000fe20000000000 */
[-C--:B------:R-:W-:Y:S01]  /*0a70*/  FMUL R9, R11, R10.reuse ;  /* 0x0000000a0b097220 */ /* 0x080fe20000400000 */
[----:B------:R-:W-:-:S03]  /*0a80*/  FMUL R10, R13, R10 ;  /* 0x0000000a0d0a7220 */ /* 0x000fc60000400000 */
[----:B------:R-:W-:Y:S01]  /*0a90*/  @!P2 FFMA R8, R7, R9, R8 ;  /* 0x000000090708a223 */ /* 0x000fe20000000008 */
[----:B------:R-:W-:Y:S01]  /*0aa0*/  @!P2 FFMA R3, R12, R10, R3 ;  /* 0x0000000a0c03a223 */ /* 0x000fe20000000003 */
[----:B------:R-:W-:Y:S06]  /*0ab0*/  @!P1 BRA `(.L_x_2) ;  /* 0xfffffff400b49947 */ /* 0x000fec000383ffff */
.L_x_1:
[----:B------:R-:W-:-:S04]  /*0ac0*/  IADD3 R7, -R25, R2, RZ ;  /* 0x0000000219077210 */ /* 0x000fc80007ffe1ff */
[----:B------:R-:W-:-:S13]  /*0ad0*/  ISETP.GT.AND P1, PT, R7, 0x10, PT ;  /* 0x000000100700780c */ /* 0x000fda0003f24270 */
[----:B------:R-:W-:Y:S05]  /*0ae0*/  @!P1 BRA `(.L_x_3) ;  /* 0x0000000400309947 */ /* 0x000fea0003800000 */
[----:B------:R-:W1:Y:S01]  /*0af0*/  LDC.64 R14, c[0x0][0x210] ;  /* 0x00008400ff0e7b82 */ /* 0x000e620000000a00 */
[----:B------:R-:W-:Y:S01]  /*0b00*/  IADD3 R9, R25, 0x10, RZ ;  /* 0x0000001019097810 */ /* 0x000fe20007ffe0ff */
[----:B------:R-:W-:Y:S01]  /*0b10*/  HFMA2.MMA R26, -RZ, RZ, 0, 0 ;  /* 0x00000000ff1a7435 */ /* 0x000fe200000001ff */
[----:B------:R-:W-:Y:S02]  /*0b20*/  IADD3 R25, R6, R25, RZ ;  /* 0x0000001906197210 */ /* 0x000fe40007ffe0ff */
[----:B------:R-:W-:Y:S02]  /*0b30*/  IADD3 R21, R6, R9, RZ ;  /* 0x0000000906157210 */ /* 0x000fe40007ffe0ff */
[-C--:B------:R-:W-:Y:S01]  /*0b40*/  ISETP.GE.AND P0, PT, R25, R2.reuse, PT ;  /* 0x000000021900720c */ /* 0x080fe20003f06270 */
[----:B------:R-:W2:Y:S01]  /*0b50*/  LDC.64 R16, c[0x0][0x218] ;  /* 0x00008600ff107b82 */ /* 0x000ea20000000a00 */
[----:B------:R-:W-:Y:S02]  /*0b60*/  ISETP.GE.AND P1, PT, R21, R2, PT ;  /* 0x000000021500720c */ /* 0x000fe40003f26270 */
[----:B------:R-:W-:-:S02]  /*0b70*/  IADD3 R7, R27, 0x10000, RZ ;  /* 0x000100001b077810 */ /* 0x000fc40007ffe0ff */
[----:B------:R-:W-:-:S03]  /*0b80*/  MOV R24, RZ ;  /* 0x000000ff00187202 */ /* 0x000fc60000000f00 */
[----:B------:R-:W3:Y:S01]  /*0b90*/  LDC.64 R10, c[0x0][0x220] ;  /* 0x00008800ff0a7b82 */ /* 0x000ee20000000a00 */
[----:B-1----:R-:W-:-:S07]  /*0ba0*/  IMAD.WIDE R18, R27, 0x2, R14 ;  /* 0x000000021b127825 */ /* 0x002fce00078e020e */
[----:B------:R-:W1:Y:S01]  /*0bb0*/  LDC.64 R12, c[0x0][0x228] ;  /* 0x00008a00ff0c7b82 */ /* 0x000e620000000a00 */
[----:B------:R-:W-:Y:S01]  /*0bc0*/  HFMA2.MMA R20, -RZ, RZ, 0, 0 ;  /* 0x00000000ff147435 */ /* 0x000fe200000001ff */
[----:B------:R-:W-:Y:S01]  /*0bd0*/  IMAD.WIDE R14, R7, 0x2, R14 ;  /* 0x00000002070e7825 */ /* 0x000fe200078e020e */
[----:B------:R4:W5:Y:S01]  /*0be0*/  @!P0 LDG.E.EF R26, desc[UR6][R18.64] ;  /* 0x00000006121a8981 */ /* 0x000962000c0e1900 */
[----:B------:R-:W-:-:S03]  /*0bf0*/  CS2R R28, SRZ ;  /* 0x00000000001c7805 */ /* 0x000fc6000001ff00 */
[----:B------:R2:W5:Y:S01]  /*0c00*/  @!P1 LDG.E.EF R24, desc[UR6][R14.64] ;  /* 0x000000060e189981 */ /* 0x000562000c0e1900 */
[----:B----4-:R-:W4:Y:S01]  /*0c10*/  LDC.64 R18, c[0x0][0x230] ;  /* 0x00008c00ff127b82 */ /* 0x010f220000000a00 */
[----:B--2---:R-:W-:-:S04]  /*0c20*/  IMAD.WIDE R14, R27, 0x2, R16 ;  /* 0x000000021b0e7825 */ /* 0x004fc800078e0210 */
[----:B------:R-:W-:Y:S01]  /*0c30*/  IMAD.WIDE R16, R7, 0x2, R16 ;  /* 0x0000000207107825 */ /* 0x000fe200078e0210 */
[----:B------:R1:W2:Y:S03]  /*0c40*/  @!P0 LDG.E.EF R20, desc[UR6][R14.64] ;  /* 0x000000060e148981 */ /* 0x0002a6000c0e1900 */
[--C-:B---3--:R-:W-:Y:S01]  /*0c50*/  IMAD.WIDE R22, R27, 0x2, R10.reuse ;  /* 0x000000021b167825 */ /* 0x108fe200078e020a */
[----:B------:R3:W2:Y:S03]  /*0c60*/  @!P1 LDG.E.EF R28, desc[UR6][R16.64] ;  /* 0x00000006101c9981 */ /* 0x0006a6000c0e1900 */
[----:B------:R-:W-:Y:S01]  /*0c70*/  IMAD.WIDE R10, R7, 0x2, R10 ;  /* 0x00000002070a7825 */ /* 0x000fe200078e020a */
[----:B------:R-:W2:Y:S03]  /*0c80*/  @!P0 LDG.E.EF R29, desc[UR6][R22.64] ;  /* 0x00000006161d8981 */ /* 0x000ea6000c0e1900 */
[----:B-1----:R-:W-:Y:S01]  /*0c90*/  IMAD.WIDE R14, R27, 0x2, R12 ;  /* 0x000000021b0e7825 */ /* 0x002fe200078e020c */
[----:B---3--:R-:W-:-:S02]  /*0ca0*/  CS2R R16, SRZ ;  /* 0x0000000000107805 */ /* 0x008fc4000001ff00 */
[----:B------:R-:W-:-:S04]  /*0cb0*/  MOV R27, RZ ;  /* 0x000000ff001b7202 */ /* 0x000fc80000000f00 */
[----:B------:R4:W3:Y:S04]  /*0cc0*/  @!P1 LDG.E.EF R16, desc[UR6][R10.64] ;  /* 0x000000060a109981 */ /* 0x0008e8000c0e1900 */
[----:B------:R-:W3:Y:S01]  /*0cd0*/  @!P0 LDG.E.EF R17, desc[UR6][R14.64] ;  /* 0x000000060e118981 */ /* 0x000ee2000c0e1900 */
[----:B----4-:R-:W-:Y:S01]  /*0ce0*/  IMAD.WIDE R10, R25, 0x4, R18 ;  /* 0x00000004190a7825 */ /* 0x010fe200078e0212 */
[----:B------:R-:W-:-:S03]  /*0cf0*/  HFMA2.MMA R25, -RZ, RZ, 0, 0 ;  /* 0x00000000ff197435 */ /* 0x000fc600000001ff */
[----:B------:R-:W-:Y:S01]  /*0d00*/  IMAD.WIDE R12, R7, 0x2, R12 ;  /* 0x00000002070c7825 */ /* 0x000fe200078e020c */
[----:B------:R1:W4:Y:S03]  /*0d10*/  @!P0 LDG.E.EL R27, desc[UR6][R10.64] ;  /* 0x000000060a1b8981 */ /* 0x000326000c2e1900 */
[----:B------:R-:W-:Y:S01]  /*0d20*/  IMAD.WIDE R18, R21, 0x4, R18 ;  /* 0x0000000415127825 */ /* 0x000fe200078e0212 */
[----:B------:R-:W-:Y:S02]  /*0d30*/  MOV R21, RZ ;  /* 0x000000ff00157202 */ /* 0x000fe40000000f00 */
[----:B------:R1:W4:Y:S04]  /*0d40*/  @!P1 LDG.E.EF R25, desc[UR6][R12.64] ;  /* 0x000000060c199981 */ /* 0x000328000c0e1900 */
[----:B------:R1:W4:Y:S01]  /*0d50*/  @!P1 LDG.E.EL R21, desc[UR6][R18.64] ;  /* 0x0000000612159981 */ /* 0x000322000c2e1900 */
[----:B-----5:R-:W-:-:S02]  /*0d60*/  HADD2.F32 R22, -RZ, R26.H0_H0 ;  /* 0x2000001aff167230 */ /* 0x020fc40000004100 */
[----:B------:R-:W-:Y:S02]  /*0d70*/  HADD2.F32 R26, -RZ, R26.H1_H1 ;  /* 0x3000001aff1a7230 */ /* 0x000fe40000004100 */
[----:B-1----:R-:W-:Y:S02]  /*0d80*/  HADD2.F32 R11, -RZ, R24.H0_H0 ;  /* 0x20000018ff0b7230 */ /* 0x002fe40000004100 */
[----:B------:R-:W-:Y:S02]  /*0d90*/  HADD2.F32 R10, -RZ, R24.H1_H1 ;  /* 0x30000018ff0a7230 */ /* 0x000fe40000004100 */
[----:B--2---:R-:W-:Y:S02]  /*0da0*/  HADD2.F32 R15, -RZ, R20.H0_H0 ;  /* 0x20000014ff0f7230 */ /* 0x004fe40000004100 */
[----:B------:R-:W-:Y:S02]  /*0db0*/  HADD2.F32 R23, -RZ, R20.H1_H1 ;  /* 0x30000014ff177230 */ /* 0x000fe40000004100 */
[----:B------:R-:W-:-:S02]  /*0dc0*/  HADD2.F32 R14, -RZ, R28.H0_H0 ;  /* 0x2000001cff0e7230 */ /* 0x000fc40000004100 */
[----:B0-----:R-:W-:Y:S01]  /*0dd0*/  FADD R12, R22, R15 ;  /* 0x0000000f160c7221 */ /* 0x001fe20000000000 */
[----:B------:R-:W-:Y:S02]  /*0de0*/  HADD2.F32 R28, -RZ, R28.H1_H1 ;  /* 0x3000001cff1c7230 */ /* 0x000fe40000004100 */
[----:B------:R-:W-:Y:S01]  /*0df0*/  FADD R13, R26, R23 ;  /* 0x000000171a0d7221 */ /* 0x000fe20000000000 */
[----:B------:R-:W-:Y:S02]  /*0e00*/  HADD2.F32 R15, -RZ, R29.H0_H0 ;  /* 0x2000001dff0f7230 */ /* 0x000fe40000004100 */
[----:B------:R-:W-:Y:S01]  /*0e10*/  FADD R11, R11, R14 ;  /* 0x0000000e0b0b7221 */ /* 0x000fe20000000000 */
[----:B------:R-:W-:Y:S02]  /*0e20*/  HADD2.F32 R14, -RZ, R29.H1_H1 ;  /* 0x3000001dff0e7230 */ /* 0x000fe40000004100 */
[----:B------:R-:W-:Y:S01]  /*0e30*/  FADD R10, R10, R28 ;  /* 0x0000001c0a0a7221 */ /* 0x000fe20000000000 */
[----:B------:R-:W-:-:S02]  /*0e40*/  FADD R15, R15, R12 ;  /* 0x0000000c0f0f7221 */ /* 0x000fc40000000000 */
[----:B------:R-:W-:Y:S01]  /*0e50*/  FADD R12, R14, R13 ;  /* 0x0000000d0e0c7221 */ /* 0x000fe20000000000 */
[----:B---3--:R-:W-:Y:S02]  /*0e60*/  HADD2.F32 R22, -RZ, R16.H0_H0 ;  /* 0x20000010ff167230 */ /* 0x008fe40000004100 */
[----:B------:R-:W-:-:S03]  /*0e70*/  HADD2.F32 R18, -RZ, R17.H0_H0 ;  /* 0x20000011ff127230 */ /* 0x000fc60000004100 */
[----:B------:R-:W-:Y:S01]  /*0e80*/  FADD R11, R22, R11 ;  /* 0x0000000b160b7221 */ /* 0x000fe20000000000 */
[----:B------:R-:W-:Y:S02]  /*0e90*/  HADD2.F32 R20, -RZ, R17.H1_H1 ;  /* 0x30000011ff147230 */ /* 0x000fe40000004100 */
[----:B------:R-:W-:-:S05]  /*0ea0*/  HADD2.F32 R17, -RZ, R16.H1_H1 ;  /* 0x30000010ff117230 */ /* 0x000fca0000004100 */
[----:B------:R-:W-:Y:S01]  /*0eb0*/  FADD R10, R17, R10 ;  /* 0x0000000a110a7221 */ /* 0x000fe20000000000 */
[-C--:B----4-:R-:W-:Y:S01]  /*0ec0*/  FMUL R13, R18, R27.reuse ;  /* 0x0000001b120d7220 */ /* 0x090fe20000400000 */
[----:B------:R-:W-:-:S03]  /*0ed0*/  FMUL R27, R20, R27 ;  /* 0x0000001b141b7220 */ /* 0x000fc60000400000 */
[----:B------:R-:W-:Y:S01]  /*0ee0*/  FFMA R13, R15, R13, R8 ;  /* 0x0000000d0f0d7223 */ /* 0x000fe20000000008 */
[----:B------:R-:W-:Y:S01]  /*0ef0*/  FFMA R12, R12, R27, R3 ;  /* 0x0000001b0c0c7223 */ /* 0x000fe20000000003 */
[----:B------:R-:W-:Y:S01]  /*0f00*/  HADD2.F32 R14, -RZ, R25.H0_H0 ;  /* 0x20000019ff0e7230 */ /* 0x000fe20000004100 */
[----:B------:R-:W-:Y:S01]  /*0f10*/  IADD3 R27, R7, 0x10000, RZ ;  /* 0x00010000071b7810 */ /* 0x000fe20007ffe0ff */
[----:B------:R-:W-:Y:S01]  /*0f20*/  HADD2.F32 R16, -RZ, R25.H1_H1 ;  /* 0x30000019ff107230 */ /* 0x000fe20000004100 */
[----:B------:R-:W-:Y:S02]  /*0f30*/  FSEL R8, R13, R8, !P0 ;  /* 0x000000080d087208 */ /* 0x000fe40004000000 */
[----:B------:R-:W-:Y:S01]  /*0f40*/  FSEL R3, R12, R3, !P0 ;  /* 0x000000030c037208 */ /* 0x000fe20004000000 */
[-C--:B------:R-:W-:Y:S01]  /*0f50*/  FMUL R12, R14, R21.reuse ;  /* 0x000000150e0c7220 */ /* 0x080fe20000400000 */
[----:B------:R-:W-:Y:S01]  /*0f60*/  FMUL R21, R16, R21 ;  /* 0x0000001510157220 */ /* 0x000fe20000400000 */
[----:B------:R-:W-:-:S02]  /*0f70*/  PLOP3.LUT P0, PT, PT, PT, PT, 0x8, 0x0 ;  /* 0x000000000000781c */ /* 0x000fc40003f0e170 */
[----:B------:R-:W-:Y:S01]  /*0f80*/  @!P1 FFMA R8, R11, R12, R8 ;  /* 0x0000000c0b089223 */ /* 0x000fe20000000008 */
[----:B------:R-:W-:Y:S01]  /*0f90*/  @!P1 FFMA R3, R10, R21, R3 ;  /* 0x000000150a039223 */ /* 0x000fe20000000003 */
[----:B------:R-:W-:-:S09]  /*0fa0*/  IADD3 R25, R9, 0x10, RZ ;  /* 0x0000001009197810 */ /* 0x000fd20007ffe0ff */
.L_x_3:
[----:B------:R-:W-:-:S13]  /*0fb0*/  ISETP.LT.OR P0, PT, R25, R2, P0 ;  /* 0x000000021900720c */ /* 0x000fda0000701670 */
[----:B------:R-:W-:Y:S05]  /*0fc0*/  @!P0 BRA `(.L_x_0) ;  /* 0x0000000000948947 */ /* 0x000fea0003800000 */
[----:B------:R-:W1:Y:S01]  /*0fd0*/  LDC.64 R16, c[0x0][0x210] ;  /* 0x00008400ff107b82 */ /* 0x000e620000000a00 */
[----:B------:R-:W-:Y:S01]  /*0fe0*/  IADD3 R25, R6, R25, RZ ;  /* 0x0000001906197210 */ /* 0x000fe20007ffe0ff */
[----:B------:R-:W-:-:S03]  /*0ff0*/  HFMA2.MMA R9, -RZ, RZ, 0, 0 ;  /* 0x00000000ff097435 */ /* 0x000fc600000001ff */
[----:B------:R-:W-:Y:S02]  /*1000*/  ISETP.GE.AND P0, PT, R25, R2, PT ;  /* 0x000000021900720c */ /* 0x000fe40003f06270 */
[----:B------:R-:W-:Y:S01]  /*1010*/  MOV R2, RZ ;  /* 0x000000ff00027202 */ /* 0x000fe20000000f00 */
[----:B------:R-:W2:Y:S08]  /*1020*/  LDC.64 R14, c[0x0][0x218] ;  /* 0x00008600ff0e7b82 */ /* 0x000eb00000000a00 */
[----:B------:R-:W3:Y:S08]  /*1030*/  LDC.64 R12, c[0x0][0x220] ;  /* 0x00008800ff0c7b82 */ /* 0x000ef00000000a00 */
[----:B------:R-:W4:Y:S01]  /*1040*/  LDC.64 R10, c[0x0][0x228] ;  /* 0x00008a00ff0a7b82 */ /* 0x000f220000000a00 */
[----:B-1----:R-:W-:Y:S01]  /*1050*/  IMAD.WIDE R16, R27, 0x2, R16 ;  /* 0x000000021b107825 */ /* 0x002fe200078e0210 */
[----:B------:R-:W-:Y:S01]  /*1060*/  CS2R R18, SRZ ;  /* 0x0000000000127805 */ /* 0x000fe2000001ff00 */
[----:B------:R-:W-:-:S03]  /*1070*/  HFMA2.MMA R20, -RZ, RZ, 0, 0 ;  /* 0x00000000ff147435 */ /* 0x000fc600000001ff */
[----:B------:R-:W5:Y:S02]  /*1080*/  @!P0 LDG.E.EF R9, desc[UR6][R16.64] ;  /* 0x0000000610098981 */ /* 0x000f64000c0e1900 */
[----:B------:R-:W1:Y:S01]  /*1090*/  LDC.64 R6, c[0x0][0x230] ;  /* 0x00008c00ff067b82 */ /* 0x000e620000000a00 */
[----:B--2---:R-:W-:-:S05]  /*10a0*/  IMAD.WIDE R14, R27, 0x2, R14 ;  /* 0x000000021b0e7825 */ /* 0x004fca00078e020e */
[----:B------:R-:W2:Y:S01]  /*10b0*/  @!P0 LDG.E.EF R2, desc[UR6][R14.64] ;  /* 0x000000060e028981 */ /* 0x000ea2000c0e1900 */
[----:B---3--:R-:W-:-:S05]  /*10c0*/  IMAD.WIDE R12, R27, 0x2, R12 ;  /* 0x000000021b0c7825 */ /* 0x008fca00078e020c */
[----:B------:R-:W3:Y:S01]  /*10d0*/  @!P0 LDG.E.EF R18, desc[UR6][R12.64] ;  /* 0x000000060c128981 */ /* 0x000ee2000c0e1900 */
[----:B----4-:R-:W-:-:S05]  /*10e0*/  IMAD.WIDE R10, R27, 0x2, R10 ;  /* 0x000000021b0a7825 */ /* 0x010fca00078e020a */
[----:B------:R-:W4:Y:S01]  /*10f0*/  @!P0 LDG.E.EF R19, desc[UR6][R10.64] ;  /* 0x000000060a138981 */ /* 0x000f22000c0e1900 */
[----:B-1----:R-:W-:-:S05]  /*1100*/  IMAD.WIDE R6, R25, 0x4, R6 ;  /* 0x0000000419067825 */ /* 0x002fca00078e0206 */
[----:B------:R1:W4:Y:S01]  /*1110*/  @!P0 LDG.E.EL R20, desc[UR6][R6.64] ;  /* 0x0000000606148981 */ /* 0x000322000c2e1900 */
[----:B-----5:R-:W-:Y:S02]  /*1120*/  HADD2.F32 R16, -RZ, R9.H0_H0 ;  /* 0x20000009ff107230 */ /* 0x020fe40000004100 */
[----:B------:R-:W-:Y:S02]  /*1130*/  HADD2.F32 R9, -RZ, R9.H1_H1 ;  /* 0x30000009ff097230 */ /* 0x000fe40000004100 */
[----:B--2---:R-:W-:Y:S02]  /*1140*/  HADD2.F32 R15, -RZ, R2.H0_H0 ;  /* 0x20000002ff0f7230 */ /* 0x004fe40000004100 */
[----:B------:R-:W-:-:S03]  /*1150*/  HADD2.F32 R14, -RZ, R2.H1_H1 ;  /* 0x30000002ff0e7230 */ /* 0x000fc60000004100 */
[----:B------:R-:W-:Y:S01]  /*1160*/  FADD R2, R16, R15 ;  /* 0x0000000f10027221 */ /* 0x000fe20000000000 */
[----:B---3--:R-:W-:Y:S02]  /*1170*/  HADD2.F32 R15, -RZ, R18.H0_H0 ;  /* 0x20000012ff0f7230 */ /* 0x008fe40000004100 */
[----:B------:R-:W-:Y:S01]  /*1180*/  FADD R9, R9, R14 ;  /* 0x0000000e09097221 */ /* 0x000fe20000000000 */
[----:B------:R-:W-:Y:S02]  /*1190*/  HADD2.F32 R18, -RZ, R18.H1_H1 ;  /* 0x30000012ff127230 */ /* 0x000fe40000004100 */
[----:B----4-:R-:W-:Y:S02]  /*11a0*/  HADD2.F32 R11, -RZ, R19.H0_H0 ;  /* 0x20000013ff0b7230 */ /* 0x010fe40000004100 */
[----:B------:R-:W-:Y:S02]  /*11b0*/  HADD2.F32 R19, -RZ, R19.H1_H1 ;  /* 0x30000013ff137230 */ /* 0x000fe40000004100 */
[----:B-1----:R-:W-:Y:S01]  /*11c0*/  FADD R7, R2, R15 ;  /* 0x0000000f02077221 */ /* 0x002fe20000000000 */
[----:B------:R-:W-:Y:S01]  /*11d0*/  FADD R2, R9, R18 ;  /* 0x0000001209027221 */ /* 0x000fe20000000000 */
[-C--:B------:R-:W-:Y:S01]  /*11e0*/  FMUL R6, R11, R20.reuse ;  /* 0x000000140b067220 */ /* 0x080fe20000400000 */
[----:B------:R-:W-:-:S03]  /*11f0*/  FMUL R9, R19, R20 ;  /* 0x0000001413097220 */ /* 0x000fc60000400000 */
[----:B------:R-:W-:Y:S01]  /*1200*/  @!P0 FFMA R8, R7, R6, R8 ;  /* 0x0000000607088223 */ /* 0x000fe20000000008 */
[----:B------:R-:W-:-:S07]  /*1210*/  @!P0 FFMA R3, R2, R9, R3 ;  /* 0x0000000902038223 */ /* 0x000fce0000000003 */
.L_x_0:
[----:B------:R-:W1:Y:S01]  /*1220*/  SHFL.BFLY PT, R7, R8, 0x10, 0x1f ;  /* 0x0e001f0008077f89 */ /* 0x000e6200000e0000 */
[----:B------:R-:W2:Y:S01]  /*1230*/  S2UR UR5, SR_CgaCtaId ;  /* 0x00000000000579c3 */ /* 0x000ea20000008800 */
[C---:B------:R-:W-:Y:S01]  /*1240*/  LOP3.LUT P0, RZ, R0.reuse, 0x1c, RZ, 0xc0, !PT ;  /* 0x0000001c00ff7812 */ /* 0x040fe2000780c0ff */
[----:B------:R-:W-:Y:S01]  /*1250*/  UMOV UR4, 0x400 ;  /* 0x0000040000047882 */ /* 0x000fe20000000000 */
[----:B------:R-:W3:Y:S01]  /*1260*/  SHFL.BFLY PT, R2, R3, 0x10, 0x1f ;  /* 0x0e001f0003027f89 */ /* 0x000ee200000e0000 */
[----:B------:R-:W-:Y:S01]  /*1270*/  ISETP.GE.AND P1, PT, R0, 0x10, PT ;  /* 0x000000100000780c */ /* 0x000fe20003f26270 */
[----:B-1----:R-:W-:Y:S01]  /*1280*/  FADD R7, R7, R8 ;  /* 0x0000000807077221 */ /* 0x002fe20000000000 */
[----:B------:R-:W-:Y:S01]  /*1290*/  SHF.L.U32 R8, R4, 0x3, RZ ;  /* 0x0000000304087819 */ /* 0x000fe200000006ff */
[----:B--2---:R-:W-:Y:S01]  /*12a0*/  UPRMT UR4, UR5, 0x654, UR4 ;  /* 0x0000065405047896 */ /* 0x004fe20008000004 */
[----:B---3--:R-:W-:Y:S01]  /*12b0*/  FADD R6, R2, R3 ;  /* 0x0000000302067221 */ /* 0x008fe20000000000 */
[----:B------:R-:W-:Y:S01]  /*12c0*/  SHF.R.U32.HI R3, RZ, 0x3, R0 ;  /* 0x00000003ff037819 */ /* 0x000fe20000011600 */
[----:B------:R-:W1:Y:S03]  /*12d0*/  SHFL.BFLY PT, R2, R7, 0x8, 0x1f ;  /* 0x0d001f0007027f89 */ /* 0x000e6600000e0000 */
[----:B------:R-:W-:Y:S01]  /*12e0*/  LOP3.LUT R3, R8, 0x4, R3, 0xf8, !PT ;  /* 0x0000000408037812 */ /* 0x000fe200078ef803 */
[----:B------:R-:W2:Y:S01]  /*12f0*/  SHFL.BFLY PT, R9, R6, 0x8, 0x1f ;  /* 0x0d001f0006097f89 */ /* 0x000ea200000e0000 */
[----:B-1----:R-:W-:Y:S01]  /*1300*/  FADD R2, R7, R2 ;  /* 0x0000000207027221 */ /* 0x002fe20000000000 */
[----:B--2---:R-:W-:Y:S01]  /*1310*/  FADD R10, R6, R9 ;  /* 0x00000009060a7221 */ /* 0x004fe20000000000 */
[----:B------:R-:W-:-:S03]  /*1320*/  LEA R6, R0, UR4, 0x2 ;  /* 0x0000000400067c11 */ /* 0x000fc6000f8e10ff */
[----:B------:R-:W1:Y:S04]  /*1330*/  SHFL.BFLY PT, R9, R2, 0x4, 0x1f ;  /* 0x0c801f0002097f89 */ /* 0x000e6800000e0000 */
[----:B------:R-:W2:Y:S01]  /*1340*/  SHFL.BFLY PT, R11, R10, 0x4, 0x1f ;  /* 0x0c801f000a0b7f89 */ /* 0x000ea200000e0000 */
[----:B-1----:R-:W-:Y:S01]  /*1350*/  FADD R14, R2, R9 ;  /* 0x00000009020e7221 */ /* 0x002fe20000000000 */
[----:B------:R-:W-:Y:S01]  /*1360*/  LOP3.LUT R2, R0, 0x1, RZ, 0xc0, !PT ;  /* 0x0000000100027812 */ /* 0x000fe200078ec0ff */
[----:B--2---:R-:W-:-:S03]  /*1370*/  FADD R16, R10, R11 ;  /* 0x0000000b0a107221 */ /* 0x004fc60000000000 */
[----:B------:R-:W-:Y:S04]  /*1380*/  @!P0 STS [R3+UR4], R14 ;  /* 0x0000000e03008988 */ /* 0x000fe80008000804 */
[----:B------:R1:W-:Y:S01]  /*1390*/  @!P0 STS [R3+UR4+0x8], R16 ;  /* 0x0000081003008988 */ /* 0x0003e20008000804 */
[----:B------:R-:W-:Y:S01]  /*13a0*/  BAR.SYNC.DEFER_BLOCKING 0x0 ;  /* 0x0000000000007b1d */ /* 0x000fe20000010000 */
[----:B------:R-:W-:Y:S02]  /*13b0*/  ISETP.NE.U32.AND P0, PT, R2, 0x1, PT ;  /* 0x000000010200780c */ /* 0x000fe40003f05070 */
[C---:B------:R-:W-:Y:S02]  /*13c0*/  LOP3.LUT R2, R0.reuse, 0x7, RZ, 0xc0, !PT ;  /* 0x0000000700027812 */ /* 0x040fe400078ec0ff */
[----:B------:R-:W-:-:S02]  /*13d0*/  ISETP.LT.AND P0, PT, R0, 0x10, P0 ;  /* 0x000000100000780c */ /* 0x000fc40000701270 */
[----:B-1----:R-:W-:-:S05]  /*13e0*/  IADD3 R3, R8, UR4, RZ ;  /* 0x0000000408037c10 */ /* 0x002fca000fffe0ff */
[----:B------:R-:W-:Y:S01]  /*13f0*/  IMAD R3, R4, -0x4, R3 ;  /* 0xfffffffc04037824 */ /* 0x000fe200078e0203 */
[----:B------:R-:W-:Y:S01]  /*1400*/  LEA R4, R2, UR4, 0x2 ;  /* 0x0000000402047c11 */ /* 0x000fe2000f8e10ff */
[----:B------:R-:W1:Y:S04]  /*1410*/  @!P1 LDS R12, [R6] ;  /* 0x00000000060c9984 */ /* 0x000e680000000800 */
[----:B-1----:R-:W1:Y:S02]  /*1420*/  SHFL.BFLY PT, R7, R12, 0x1, 0x1f ;  /* 0x0c201f000c077f89 */ /* 0x002e6400000e0000 */
[----:B-1----:R-:W-:-:S05]  /*1430*/  FADD R7, R12, R7 ;  /* 0x000000070c077221 */ /* 0x002fca0000000000 */
[----:B------:R-:W-:Y:S01]  /*1440*/  @P0 STS [R6], R7 ;  /* 0x0000000706000388 */ /* 0x000fe20000000800 */
[----:B------:R-:W-:Y:S01]  /*1450*/  BAR.SYNC.DEFER_BLOCKING 0x0 ;  /* 0x0000000000007b1d */ /* 0x000fe20000010000 */
[----:B------:R-:W-:-:S05]  /*1460*/  LOP3.LUT P0, RZ, R0, 0x38, RZ, 0xc0, !PT ;  /* 0x0000003800ff7812 */ /* 0x000fca000780c0ff */
[----:B------:R-:W-:Y:S04]  /*1470*/  LDS R10, [R8+UR4] ;  /* 0x00000004080a7984 */ /* 0x000fe80008000800 */
[----:B------:R-:W1:Y:S01]  /*1480*/  LDS R11, [R8+UR4+0x8] ;  /* 0x00000804080b7984 */ /* 0x000e620008000800 */
[----:B------:R-:W-:Y:S06]  /*1490*/  BAR.SYNC.DEFER_BLOCKING 0x0 ;  /* 0x0000000000007b1d */ /* 0x000fec0000010000 */
[----:B-1----:R1:W-:Y:S02]  /*14a0*/  STS.64 [R3], R10 ;  /* 0x0000000a03007388 */ /* 0x0023e40000000a00 */
[----:B------:R-:W-:Y:S06]  /*14b0*/  BAR.SYNC.DEFER_BLOCKING 0x0 ;  /* 0x0000000000007b1d */ /* 0x000fec0000010000 */
[----:B-1----:R-:W-:Y:S05]  /*14c0*/  @P0 EXIT ;  /* 0x000000000000094d */ /* 0x002fea0003800000 */
[----:B------:R-:W0:Y:S01]  /*14d0*/  LDS R4, [R4] ;  /* 0x0000000004047984 */ /* 0x000e220000000800 */
[----:B------:R-:W1:Y:S01]  /*14e0*/  LDC.64 R2, c[0x0][0x238] ;  /* 0x00008e00ff027b82 */ /* 0x000e620000000a00 */
[----:B------:R-:W-:-:S05]  /*14f0*/  LOP3.LUT R5, R5, 0x7, R0, 0xf8, !PT ;  /* 0x0000000705057812 */ /* 0x000fca00078ef800 */
[----:B-1----:R-:W-:Y:S01]  /*1500*/  IMAD.WIDE R2, R5, 0x2, R2 ;  /* 0x0000000205027825 */ /* 0x002fe200078e0202 */
[----:B0-----:R-:W-:-:S05]  /*1510*/  F2FP.F16.F32.PACK_AB R0, RZ, R4 ;  /* 0x00000004ff00723e */ /* 0x001fca00000000ff */
[----:B------:R-:W-:Y:S01]  /*1520*/  STG.E.U16 desc[UR6][R2.64], R0 ;  /* 0x0000000002007986 */ /* 0x000fe2000c101506 */
[----:B------:R-:W-:Y:S05]  /*1530*/  EXIT ;  /* 0x000000000000794d */ /* 0x000fea0003800000 */
.L_x_4:
[----:B------:R-:W-:-:S00]  /*1540*/  BRA `(.L_x_4) ;  /* 0xfffffffc00fc7947 */ /* 0x000fc0000383ffff */
[----:B------:R-:W-:-:S00]  /*1550*/  NOP ;  /* 0x0000000000007918 */ /* 0x000fc00000000000 */
        /* <DEDUP_REMOVED lines=10> */
.L_x_5:


//--------------------- .nv.shared.triton_red_fused__to_copy_add_mul_sum_11 --------------------------
	.section	.nv.shared.triton_red_fused__to_copy_add_mul_sum_11,"aw",@nobits
	.sectionflags	@""
	.align	16
	.zero		1024


//--------------------- .nv.constant0.triton_red_fused__to_copy_add_mul_sum_11 --------------------------
	.section	.nv.constant0.triton_red_fused__to_copy_add_mul_sum_11,"a",@progbits
	.sectionflags	@""
	.align	4
.nv.constant0.triton_red_fused__to_copy_add_mul_sum_11:
	.zero		592
